//
// Generated by NVIDIA NVVM Compiler
//
// Compiler Build ID: CL-36424714
// Cuda compilation tools, release 13.0, V13.0.88
// Based on NVVM 20.0.0
//

.version 9.0
.target sm_100
.address_size 64

	// .globl	_Z10testKernelPii

.visible .entry _Z10testKernelPii(
	.param .u64 .ptr .align 1 _Z10testKernelPii_param_0,
	.param .u32 _Z10testKernelPii_param_1
)
{
	.reg .pred 	%p<2>;
	.reg .b32 	%r<7>;
	.reg .b64 	%rd<5>;

	ld.param.u64 	%rd1, [_Z10testKernelPii_param_0];
	ld.param.u32 	%r2, [_Z10testKernelPii_param_1];
	mov.u32 	%r3, %ctaid.x;
	mov.u32 	%r4, %ntid.x;
	mov.u32 	%r5, %tid.x;
	mad.lo.s32 	%r1, %r3, %r4, %r5;
	setp.ge.s32 	%p1, %r1, %r2;
	@%p1 bra 	$L__BB0_2;
	cvta.to.global.u64 	%rd2, %rd1;
	shl.b32 	%r6, %r1, 1;
	mul.wide.s32 	%rd3, %r1, 4;
	add.s64 	%rd4, %rd2, %rd3;
	st.global.u32 	[%rd4], %r6;
$L__BB0_2:
	ret;

}


// ===== COMPILED SASS (sm_100) =====

	.target	sm_100

	.elftype	@"ET_EXEC"


//--------------------- .note.nv.tkinfo           --------------------------
	.section	.note.nv.tkinfo,"",@"SHT_NOTE"
	.sectionflags	@"SHF_NOTE_NV_TKINFO"
	.tkinfo
        /*0018*/ 	.word	0x00000002
        /*0030*/ 	.string	""
        /*0030*/ 	.string	"ptxas"
        /*0030*/ 	.string	"Cuda compilation tools, release 13.0, V13.0.88"
        /*0030*/ 	.string	"Build cuda_13.0.r13.0/compiler.36424714_0"
        /*0030*/ 	.string	"-arch sm_100 -m 64 "



//--------------------- .note.nv.cuinfo           --------------------------
	.section	.note.nv.cuinfo,"",@"SHT_NOTE"
	.sectionflags	@"SHF_NOTE_NV_CUINFO"
        /*0018*/ 	.short	0x0002
        /*001a*/ 	.short	0x0064
        /*001c*/ 	.short	0x0082
	.zero		2


//--------------------- .nv.info                  --------------------------
	.section	.nv.info,"",@"SHT_CUDA_INFO"
	.align	4


	//----- nvinfo : EIATTR_REGCOUNT
	.align		4
        /*0000*/ 	.byte	0x04, 0x2f
        /*0002*/ 	.short	(.L_1 - .L_0)
	.align		4
.L_0:
        /*0004*/ 	.word	index@(_Z10testKernelPii)
        /*0008*/ 	.word	0x0000000a


	//----- nvinfo : EIATTR_FRAME_SIZE
	.align		4
.L_1:
        /*000c*/ 	.byte	0x04, 0x11
        /*000e*/ 	.short	(.L_3 - .L_2)
	.align		4
.L_2:
        /*0010*/ 	.word	index@(_Z10testKernelPii)
        /*0014*/ 	.word	0x00000000


	//----- nvinfo : EIATTR_MIN_STACK_SIZE
	.align		4
.L_3:
        /*0018*/ 	.byte	0x04, 0x12
        /*001a*/ 	.short	(.L_5 - .L_4)
	.align		4
.L_4:
        /*001c*/ 	.word	index@(_Z10testKernelPii)
        /*0020*/ 	.word	0x00000000
.L_5:


//--------------------- .nv.compat                --------------------------
	.section	.nv.compat,"",@"SHT_CUDA_COMPAT_INFO"
	.align	4
        /*0000*/ 	.byte	0x02, 0x09, 0x00, 0x00, 0x02, 0x02, 0x01, 0x00, 0x02, 0x05, 0x05, 0x00, 0x03, 0x07, 0x01, 0x01
        /*0010*/ 	.byte	0x02, 0x03, 0x00, 0x00, 0x02, 0x06, 0x01, 0x00, 0x04, 0x0b, 0x08, 0x00, 0x09, 0x00, 0x00, 0x00
        /*0020*/ 	.byte	0x00, 0x00, 0x00, 0x00


//--------------------- .nv.info._Z10testKernelPii --------------------------
	.section	.nv.info._Z10testKernelPii,"",@"SHT_CUDA_INFO"
	.sectionflags	@""
	.align	4


	//----- nvinfo : EIATTR_CUDA_API_VERSION
	.align		4
        /*0000*/ 	.byte	0x04, 0x37
        /*0002*/ 	.short	(.L_7 - .L_6)
.L_6:
        /*0004*/ 	.word	0x00000082


	//----- nvinfo : EIATTR_KPARAM_INFO
	.align		4
.L_7:
        /*0008*/ 	.byte	0x04, 0x17
        /*000a*/ 	.short	(.L_9 - .L_8)
.L_8:
        /*000c*/ 	.word	0x00000000
        /*0010*/ 	.short	0x0001
        /*0012*/ 	.short	0x0008
        /*0014*/ 	.byte	0x00, 0xf0, 0x11, 0x00


	//----- nvinfo : EIATTR_KPARAM_INFO
	.align		4
.L_9:
        /*0018*/ 	.byte	0x04, 0x17
        /*001a*/ 	.short	(.L_11 - .L_10)
.L_10:
        /*001c*/ 	.word	0x00000000
        /*0020*/ 	.short	0x0000
        /*0022*/ 	.short	0x0000
        /*0024*/ 	.byte	0x00, 0xf5, 0x21, 0x00


	//----- nvinfo : EIATTR_SPARSE_MMA_MASK
	.align		4
.L_11:
        /*0028*/ 	.byte	0x03, 0x50
        /*002a*/ 	.short	0x0000


	//----- nvinfo : EIATTR_MAXREG_COUNT
	.align		4
        /*002c*/ 	.byte	0x03, 0x1b
        /*002e*/ 	.short	0x00ff


	//----- nvinfo : EIATTR_MERCURY_ISA_VERSION
	.align		4
        /*0030*/ 	.byte	0x03, 0x5f
        /*0032*/ 	.short	0x0101


	//----- nvinfo : EIATTR_VRC_CTA_INIT_COUNT
	.align		4
        /*0034*/ 	.byte	0x02, 0x4a
	.zero		1
	.zero		1


	//----- nvinfo : EIATTR_EXIT_INSTR_OFFSETS
	.align		4
        /*0038*/ 	.byte	0x04, 0x1c
        /*003a*/ 	.short	(.L_13 - .L_12)


	//   ....[0]....
.L_12:
        /*003c*/ 	.word	0x00000070


	//   ....[1]....
        /*0040*/ 	.word	0x000000d0


	//----- nvinfo : EIATTR_CBANK_PARAM_SIZE
	.align		4
.L_13:
        /*0044*/ 	.byte	0x03, 0x19
        /*0046*/ 	.short	0x000c


	//----- nvinfo : EIATTR_PARAM_CBANK
	.align		4
        /*0048*/ 	.byte	0x04, 0x0a
        /*004a*/ 	.short	(.L_15 - .L_14)
	.align		4
.L_14:
        /*004c*/ 	.word	index@(.nv.constant0._Z10testKernelPii)
        /*0050*/ 	.short	0x0380
        /*0052*/ 	.short	0x000c


	//----- nvinfo : EIATTR_SW_WAR
	.align		4
.L_15:
        /*0054*/ 	.byte	0x04, 0x36
        /*0056*/ 	.short	(.L_17 - .L_16)
.L_16:
        /*0058*/ 	.word	0x00000008
.L_17:


//--------------------- .nv.callgraph             --------------------------
	.section	.nv.callgraph,"",@"SHT_CUDA_CALLGRAPH"
	.align	4
	.sectionentsize	8
	.align		4
        /*0000*/ 	.word	0x00000000
	.align		4
        /*0004*/ 	.word	0xffffffff
	.align		4
        /*0008*/ 	.word	0x00000000
	.align		4
        /*000c*/ 	.word	0xfffffffe
	.align		4
        /*0010*/ 	.word	0x00000000
	.align		4
        /*0014*/ 	.word	0xfffffffd
	.align		4
        /*0018*/ 	.word	0x00000000
	.align		4
        /*001c*/ 	.word	0xfffffffc


//--------------------- .text._Z10testKernelPii   --------------------------
	.section	.text._Z10testKernelPii,"ax",@progbits
	.align	128
        .global         _Z10testKernelPii
        .type           _Z10testKernelPii,@function
        .size           _Z10testKernelPii,(.L_x_1 - _Z10testKernelPii)
        .other          _Z10testKernelPii,@"STO_CUDA_ENTRY STV_DEFAULT"
_Z10testKernelPii:
.text._Z10testKernelPii:
[----:B------:R-:W-:Y:S01]  /*0000*/  LDC R1, c[0x0][0x37c] ;  /* 0x0000df00ff017b82 */ /* 0x000fe20000000800 */
[----:B------:R-:W0:Y:S07]  /*0010*/  S2R R0, SR_TID.X ;  /* 0x0000000000007919 */ /* 0x000e2e0000002100 */
[----:B------:R-:W0:Y:S01]  /*0020*/  S2UR UR4, SR_CTAID.X ;  /* 0x00000000000479c3 */ /* 0x000e220000002500 */
[----:B------:R-:W1:Y:S07]  /*0030*/  LDCU UR5, c[0x0][0x388] ;  /* 0x00007100ff0577ac */ /* 0x000e6e0008000800 */
[----:B------:R-:W0:Y:S02]  /*0040*/  LDC R5, c[0x0][0x360] ;  /* 0x0000d800ff057b82 */ /* 0x000e240000000800 */
[----:B0-----:R-:W-:-:S05]  /*0050*/  IMAD R5, R5, UR4, R0 ;  /* 0x0000000405057c24 */ /* 0x001fca000f8e0200 */
[----:B-1----:R-:W-:-:S13]  /*0060*/  ISETP.GE.AND P0, PT, R5, UR5, PT ;  /* 0x0000000505007c0c */ /* 0x002fda000bf06270 */
[----:B------:R-:W-:Y:S05]  /*0070*/  @P0 EXIT ;  /* 0x000000000000094d */ /* 0x000fea0003800000 */
[----:B------:R-:W0:Y:S01]  /*0080*/  LDC.64 R2, c[0x0][0x380] ;  /* 0x0000e000ff027b82 */ /* 0x000e220000000a00 */
[----:B------:R-:W1:Y:S01]  /*0090*/  LDCU.64 UR4, c[0x0][0x358] ;  /* 0x00006b00ff0477ac */ /* 0x000e620008000a00 */
[C---:B------:R-:W-:Y:S01]  /*00a0*/  SHF.L.U32 R7, R5.reuse, 0x1, RZ ;  /* 0x0000000105077819 */ /* 0x040fe200000006ff */
[----:B0-----:R-:W-:-:S05]  /*00b0*/  IMAD.WIDE R2, R5, 0x4, R2 ;  /* 0x0000000405027825 */ /* 0x001fca00078e0202 */
[----:B-1----:R-:W-:Y:S01]  /*00c0*/  STG.E desc[UR4][R2.64], R7 ;  /* 0x0000000702007986 */ /* 0x002fe2000c101904 */
[----:B------:R-:W-:Y:S05]  /*00d0*/  EXIT ;  /* 0x000000000000794d */ /* 0x000fea0003800000 */
.L_x_0:
[----:B------:R-:W-:-:S00]  /*00e0*/  BRA `(.L_x_0) ;  /* 0xfffffffc00fc7947 */ /* 0x000fc0000383ffff */
[----:B------:R-:W-:-:S00]  /*00f0*/  NOP ;  /* 0x0000000000007918 */ /* 0x000fc00000000000 */
        /* <DEDUP_REMOVED lines=8> */
.L_x_1:


//--------------------- .nv.shared.reserved.0     --------------------------
	.section	.nv.shared.reserved.0,"aw",@nobits
	.weak		__nv_reservedSMEM_offset_0_alias
	.size		__nv_reservedSMEM_offset_0_alias, 0, 64
	.other		__nv_reservedSMEM_offset_0_alias,@"STO_CUDA_RESERVED_SHARED STV_DEFAULT"
__nv_reservedSMEM_offset_0_alias:
	.zero		0
	.zero		64


//--------------------- .nv.constant0._Z10testKernelPii --------------------------
	.section	.nv.constant0._Z10testKernelPii,"a",@progbits
	.sectionflags	@""
	.align	4
.nv.constant0._Z10testKernelPii:
	.zero		908


//--------------------- SYMBOLS --------------------------

	.type		.nv.reservedSmem.offset0,@object
	.size		.nv.reservedSmem.offset0,0x4
